//
// Generated by NVIDIA NVVM Compiler
//
// Compiler Build ID: CL-36424714
// Cuda compilation tools, release 13.0, V13.0.88
// Based on NVVM 20.0.0
//

.version 9.0
.target sm_100
.address_size 64

	// .globl	_Z13matmul_kernelPKfS0_Pfiii

.visible .entry _Z13matmul_kernelPKfS0_Pfiii(
	.param .u64 .ptr .align 1 _Z13matmul_kernelPKfS0_Pfiii_param_0,
	.param .u64 .ptr .align 1 _Z13matmul_kernelPKfS0_Pfiii_param_1,
	.param .u64 .ptr .align 1 _Z13matmul_kernelPKfS0_Pfiii_param_2,
	.param .u32 _Z13matmul_kernelPKfS0_Pfiii_param_3,
	.param .u32 _Z13matmul_kernelPKfS0_Pfiii_param_4,
	.param .u32 _Z13matmul_kernelPKfS0_Pfiii_param_5
)
{
	.reg .pred 	%p<13>;
	.reg .b32 	%r<41>;
	.reg .b32 	%f<68>;
	.reg .b64 	%rd<53>;

	ld.param.u64 	%rd7, [_Z13matmul_kernelPKfS0_Pfiii_param_0];
	ld.param.u64 	%rd8, [_Z13matmul_kernelPKfS0_Pfiii_param_1];
	ld.param.u64 	%rd6, [_Z13matmul_kernelPKfS0_Pfiii_param_2];
	ld.param.u32 	%r20, [_Z13matmul_kernelPKfS0_Pfiii_param_3];
	ld.param.u32 	%r18, [_Z13matmul_kernelPKfS0_Pfiii_param_4];
	ld.param.u32 	%r19, [_Z13matmul_kernelPKfS0_Pfiii_param_5];
	cvta.to.global.u64 	%rd1, %rd8;
	cvta.to.global.u64 	%rd2, %rd7;
	mov.u32 	%r21, %ctaid.y;
	mov.u32 	%r22, %ntid.y;
	mov.u32 	%r23, %tid.y;
	mad.lo.s32 	%r1, %r21, %r22, %r23;
	mov.u32 	%r24, %ctaid.x;
	mov.u32 	%r25, %ntid.x;
	mov.u32 	%r26, %tid.x;
	mad.lo.s32 	%r2, %r24, %r25, %r26;
	setp.ge.s32 	%p1, %r1, %r20;
	setp.ge.s32 	%p2, %r2, %r18;
	or.pred  	%p3, %p1, %p2;
	@%p3 bra 	$L__BB0_14;
	setp.lt.s32 	%p4, %r19, 1;
	mov.f32 	%f67, 0f00000000;
	@%p4 bra 	$L__BB0_13;
	mul.lo.s32 	%r3, %r19, %r1;
	and.b32  	%r4, %r19, 7;
	setp.lt.u32 	%p5, %r19, 8;
	mov.f32 	%f67, 0f00000000;
	mov.b32 	%r39, 0;
	@%p5 bra 	$L__BB0_5;
	and.b32  	%r39, %r19, 2147483640;
	neg.s32 	%r37, %r39;
	shl.b32 	%r7, %r18, 3;
	mul.wide.u32 	%rd9, %r3, 4;
	add.s64 	%rd10, %rd9, %rd2;
	add.s64 	%rd52, %rd10, 16;
	mov.f32 	%f67, 0f00000000;
	mul.wide.s32 	%rd13, %r18, 4;
	mov.u32 	%r36, %r2;
$L__BB0_4:
	.pragma "nounroll";
	ld.global.nc.f32 	%f17, [%rd52+-16];
	mul.wide.s32 	%rd11, %r36, 4;
	add.s64 	%rd12, %rd1, %rd11;
	ld.global.nc.f32 	%f18, [%rd12];
	fma.rn.f32 	%f19, %f17, %f18, %f67;
	ld.global.nc.f32 	%f20, [%rd52+-12];
	add.s64 	%rd14, %rd12, %rd13;
	ld.global.nc.f32 	%f21, [%rd14];
	fma.rn.f32 	%f22, %f20, %f21, %f19;
	ld.global.nc.f32 	%f23, [%rd52+-8];
	add.s64 	%rd15, %rd14, %rd13;
	ld.global.nc.f32 	%f24, [%rd15];
	fma.rn.f32 	%f25, %f23, %f24, %f22;
	ld.global.nc.f32 	%f26, [%rd52+-4];
	add.s64 	%rd16, %rd15, %rd13;
	ld.global.nc.f32 	%f27, [%rd16];
	fma.rn.f32 	%f28, %f26, %f27, %f25;
	ld.global.nc.f32 	%f29, [%rd52];
	add.s64 	%rd17, %rd16, %rd13;
	ld.global.nc.f32 	%f30, [%rd17];
	fma.rn.f32 	%f31, %f29, %f30, %f28;
	ld.global.nc.f32 	%f32, [%rd52+4];
	add.s64 	%rd18, %rd17, %rd13;
	ld.global.nc.f32 	%f33, [%rd18];
	fma.rn.f32 	%f34, %f32, %f33, %f31;
	ld.global.nc.f32 	%f35, [%rd52+8];
	add.s64 	%rd19, %rd18, %rd13;
	ld.global.nc.f32 	%f36, [%rd19];
	fma.rn.f32 	%f37, %f35, %f36, %f34;
	ld.global.nc.f32 	%f38, [%rd52+12];
	add.s64 	%rd20, %rd19, %rd13;
	ld.global.nc.f32 	%f39, [%rd20];
	fma.rn.f32 	%f67, %f38, %f39, %f37;
	add.s32 	%r37, %r37, 8;
	add.s32 	%r36, %r36, %r7;
	add.s64 	%rd52, %rd52, 32;
	setp.ne.s32 	%p6, %r37, 0;
	@%p6 bra 	$L__BB0_4;
$L__BB0_5:
	setp.eq.s32 	%p7, %r4, 0;
	@%p7 bra 	$L__BB0_13;
	and.b32  	%r13, %r19, 3;
	setp.lt.u32 	%p8, %r4, 4;
	@%p8 bra 	$L__BB0_8;
	add.s32 	%r28, %r39, %r3;
	mul.wide.u32 	%rd21, %r28, 4;
	add.s64 	%rd22, %rd2, %rd21;
	ld.global.nc.f32 	%f41, [%rd22];
	mad.lo.s32 	%r29, %r39, %r18, %r2;
	mul.wide.s32 	%rd23, %r29, 4;
	add.s64 	%rd24, %rd1, %rd23;
	ld.global.nc.f32 	%f42, [%rd24];
	fma.rn.f32 	%f43, %f41, %f42, %f67;
	cvt.u64.u32 	%rd25, %r3;
	cvt.u64.u32 	%rd26, %r39;
	add.s64 	%rd27, %rd26, %rd25;
	shl.b64 	%rd28, %rd27, 2;
	add.s64 	%rd29, %rd2, %rd28;
	ld.global.nc.f32 	%f44, [%rd29+4];
	mul.wide.s32 	%rd30, %r18, 4;
	add.s64 	%rd31, %rd24, %rd30;
	ld.global.nc.f32 	%f45, [%rd31];
	fma.rn.f32 	%f46, %f44, %f45, %f43;
	ld.global.nc.f32 	%f47, [%rd29+8];
	add.s64 	%rd32, %rd31, %rd30;
	ld.global.nc.f32 	%f48, [%rd32];
	fma.rn.f32 	%f49, %f47, %f48, %f46;
	ld.global.nc.f32 	%f50, [%rd29+12];
	add.s64 	%rd33, %rd32, %rd30;
	ld.global.nc.f32 	%f51, [%rd33];
	fma.rn.f32 	%f67, %f50, %f51, %f49;
	add.s32 	%r39, %r39, 4;
$L__BB0_8:
	setp.eq.s32 	%p9, %r13, 0;
	@%p9 bra 	$L__BB0_13;
	setp.eq.s32 	%p10, %r13, 1;
	@%p10 bra 	$L__BB0_11;
	add.s32 	%r30, %r39, %r3;
	mul.wide.u32 	%rd34, %r30, 4;
	add.s64 	%rd35, %rd2, %rd34;
	ld.global.nc.f32 	%f53, [%rd35];
	mad.lo.s32 	%r31, %r39, %r18, %r2;
	mul.wide.s32 	%rd36, %r31, 4;
	add.s64 	%rd37, %rd1, %rd36;
	ld.global.nc.f32 	%f54, [%rd37];
	fma.rn.f32 	%f55, %f53, %f54, %f67;
	cvt.u64.u32 	%rd38, %r3;
	cvt.u64.u32 	%rd39, %r39;
	add.s64 	%rd40, %rd39, %rd38;
	shl.b64 	%rd41, %rd40, 2;
	add.s64 	%rd42, %rd2, %rd41;
	ld.global.nc.f32 	%f56, [%rd42+4];
	mul.wide.s32 	%rd43, %r18, 4;
	add.s64 	%rd44, %rd37, %rd43;
	ld.global.nc.f32 	%f57, [%rd44];
	fma.rn.f32 	%f67, %f56, %f57, %f55;
	add.s32 	%r39, %r39, 2;
$L__BB0_11:
	and.b32  	%r32, %r19, 1;
	setp.eq.b32 	%p11, %r32, 1;
	not.pred 	%p12, %p11;
	@%p12 bra 	$L__BB0_13;
	add.s32 	%r33, %r39, %r3;
	mul.wide.u32 	%rd45, %r33, 4;
	add.s64 	%rd46, %rd2, %rd45;
	ld.global.nc.f32 	%f58, [%rd46];
	mad.lo.s32 	%r34, %r39, %r18, %r2;
	mul.wide.s32 	%rd47, %r34, 4;
	add.s64 	%rd48, %rd1, %rd47;
	ld.global.nc.f32 	%f59, [%rd48];
	fma.rn.f32 	%f67, %f58, %f59, %f67;
$L__BB0_13:
	mad.lo.s32 	%r35, %r18, %r1, %r2;
	cvta.to.global.u64 	%rd49, %rd6;
	mul.wide.s32 	%rd50, %r35, 4;
	add.s64 	%rd51, %rd49, %rd50;
	st.global.f32 	[%rd51], %f67;
$L__BB0_14:
	ret;

}


// ===== COMPILED SASS (sm_100) =====

	.target	sm_100

	.elftype	@"ET_EXEC"


//--------------------- .note.nv.tkinfo           --------------------------
	.section	.note.nv.tkinfo,"",@"SHT_NOTE"
	.sectionflags	@"SHF_NOTE_NV_TKINFO"
	.tkinfo
        /*0018*/ 	.word	0x00000002
        /*0030*/ 	.string	""
        /*0030*/ 	.string	"ptxas"
        /*0030*/ 	.string	"Cuda compilation tools, release 13.0, V13.0.88"
        /*0030*/ 	.string	"Build cuda_13.0.r13.0/compiler.36424714_0"
        /*0030*/ 	.string	"-arch sm_100 -m 64 "



//--------------------- .note.nv.cuinfo           --------------------------
	.section	.note.nv.cuinfo,"",@"SHT_NOTE"
	.sectionflags	@"SHF_NOTE_NV_CUINFO"
        /*0018*/ 	.short	0x0002
        /*001a*/ 	.short	0x0064
        /*001c*/ 	.short	0x0082
	.zero		2


//--------------------- .nv.info                  --------------------------
	.section	.nv.info,"",@"SHT_CUDA_INFO"
	.align	4


	//----- nvinfo : EIATTR_REGCOUNT
	.align		4
        /*0000*/ 	.byte	0x04, 0x2f
        /*0002*/ 	.short	(.L_1 - .L_0)
	.align		4
.L_0:
        /*0004*/ 	.word	index@(_Z13matmul_kernelPKfS0_Pfiii)
        /*0008*/ 	.word	0x00000020


	//----- nvinfo : EIATTR_FRAME_SIZE
	.align		4
.L_1:
        /*000c*/ 	.byte	0x04, 0x11
        /*000e*/ 	.short	(.L_3 - .L_2)
	.align		4
.L_2:
        /*0010*/ 	.word	index@(_Z13matmul_kernelPKfS0_Pfiii)
        /*0014*/ 	.word	0x00000000


	//----- nvinfo : EIATTR_MIN_STACK_SIZE
	.align		4
.L_3:
        /*0018*/ 	.byte	0x04, 0x12
        /*001a*/ 	.short	(.L_5 - .L_4)
	.align		4
.L_4:
        /*001c*/ 	.word	index@(_Z13matmul_kernelPKfS0_Pfiii)
        /*0020*/ 	.word	0x00000000
.L_5:


//--------------------- .nv.compat                --------------------------
	.section	.nv.compat,"",@"SHT_CUDA_COMPAT_INFO"
	.align	4
        /*0000*/ 	.byte	0x02, 0x09, 0x00, 0x00, 0x02, 0x02, 0x01, 0x00, 0x02, 0x05, 0x05, 0x00, 0x03, 0x07, 0x01, 0x01
        /*0010*/ 	.byte	0x02, 0x03, 0x00, 0x00, 0x02, 0x06, 0x01, 0x00, 0x04, 0x0b, 0x08, 0x00, 0x09, 0x00, 0x00, 0x00
        /*0020*/ 	.byte	0x00, 0x00, 0x00, 0x00


//--------------------- .nv.info._Z13matmul_kernelPKfS0_Pfiii --------------------------
	.section	.nv.info._Z13matmul_kernelPKfS0_Pfiii,"",@"SHT_CUDA_INFO"
	.sectionflags	@""
	.align	4


	//----- nvinfo : EIATTR_CUDA_API_VERSION
	.align		4
        /*0000*/ 	.byte	0x04, 0x37
        /*0002*/ 	.short	(.L_7 - .L_6)
.L_6:
        /*0004*/ 	.word	0x00000082


	//----- nvinfo : EIATTR_KPARAM_INFO
	.align		4
.L_7:
        /*0008*/ 	.byte	0x04, 0x17
        /*000a*/ 	.short	(.L_9 - .L_8)
.L_8:
        /*000c*/ 	.word	0x00000000
        /*0010*/ 	.short	0x0005
        /*0012*/ 	.short	0x0020
        /*0014*/ 	.byte	0x00, 0xf0, 0x11, 0x00


	//----- nvinfo : EIATTR_KPARAM_INFO
	.align		4
.L_9:
        /*0018*/ 	.byte	0x04, 0x17
        /*001a*/ 	.short	(.L_11 - .L_10)
.L_10:
        /*001c*/ 	.word	0x00000000
        /*0020*/ 	.short	0x0004
        /*0022*/ 	.short	0x001c
        /*0024*/ 	.byte	0x00, 0xf0, 0x11, 0x00


	//----- nvinfo : EIATTR_KPARAM_INFO
	.align		4
.L_11:
        /*0028*/ 	.byte	0x04, 0x17
        /*002a*/ 	.short	(.L_13 - .L_12)
.L_12:
        /*002c*/ 	.word	0x00000000
        /*0030*/ 	.short	0x0003
        /*0032*/ 	.short	0x0018
        /*0034*/ 	.byte	0x00, 0xf0, 0x11, 0x00


	//----- nvinfo : EIATTR_KPARAM_INFO
	.align		4
.L_13:
        /*0038*/ 	.byte	0x04, 0x17
        /*003a*/ 	.short	(.L_15 - .L_14)
.L_14:
        /*003c*/ 	.word	0x00000000
        /*0040*/ 	.short	0x0002
        /*0042*/ 	.short	0x0010
        /*0044*/ 	.byte	0x00, 0xf5, 0x21, 0x00


	//----- nvinfo : EIATTR_KPARAM_INFO
	.align		4
.L_15:
        /*0048*/ 	.byte	0x04, 0x17
        /*004a*/ 	.short	(.L_17 - .L_16)
.L_16:
        /*004c*/ 	.word	0x00000000
        /*0050*/ 	.short	0x0001
        /*0052*/ 	.short	0x0008
        /*0054*/ 	.byte	0x00, 0xf5, 0x21, 0x00


	//----- nvinfo : EIATTR_KPARAM_INFO
	.align		4
.L_17:
        /*0058*/ 	.byte	0x04, 0x17
        /*005a*/ 	.short	(.L_19 - .L_18)
.L_18:
        /*005c*/ 	.word	0x00000000
        /*0060*/ 	.short	0x0000
        /*0062*/ 	.short	0x0000
        /*0064*/ 	.byte	0x00, 0xf5, 0x21, 0x00


	//----- nvinfo : EIATTR_SPARSE_MMA_MASK
	.align		4
.L_19:
        /*0068*/ 	.byte	0x03, 0x50
        /*006a*/ 	.short	0x0000


	//----- nvinfo : EIATTR_MAXREG_COUNT
	.align		4
        /*006c*/ 	.byte	0x03, 0x1b
        /*006e*/ 	.short	0x00ff


	//----- nvinfo : EIATTR_MERCURY_ISA_VERSION
	.align		4
        /*0070*/ 	.byte	0x03, 0x5f
        /*0072*/ 	.short	0x0101


	//----- nvinfo : EIATTR_VRC_CTA_INIT_COUNT
	.align		4
        /*0074*/ 	.byte	0x02, 0x4a
	.zero		1
	.zero		1


	//----- nvinfo : EIATTR_EXIT_INSTR_OFFSETS
	.align		4
        /*0078*/ 	.byte	0x04, 0x1c
        /*007a*/ 	.short	(.L_21 - .L_20)


	//   ....[0]....
.L_20:
        /*007c*/ 	.word	0x000000c0


	//   ....[1]....
        /*0080*/ 	.word	0x000008e0


	//----- nvinfo : EIATTR_CBANK_PARAM_SIZE
	.align		4
.L_21:
        /*0084*/ 	.byte	0x03, 0x19
        /*0086*/ 	.short	0x0024


	//----- nvinfo : EIATTR_PARAM_CBANK
	.align		4
        /*0088*/ 	.byte	0x04, 0x0a
        /*008a*/ 	.short	(.L_23 - .L_22)
	.align		4
.L_22:
        /*008c*/ 	.word	index@(.nv.constant0._Z13matmul_kernelPKfS0_Pfiii)
        /*0090*/ 	.short	0x0380
        /*0092*/ 	.short	0x0024


	//----- nvinfo : EIATTR_SW_WAR
	.align		4
.L_23:
        /*0094*/ 	.byte	0x04, 0x36
        /*0096*/ 	.short	(.L_25 - .L_24)
.L_24:
        /*0098*/ 	.word	0x00000008
.L_25:


//--------------------- .nv.callgraph             --------------------------
	.section	.nv.callgraph,"",@"SHT_CUDA_CALLGRAPH"
	.align	4
	.sectionentsize	8
	.align		4
        /*0000*/ 	.word	0x00000000
	.align		4
        /*0004*/ 	.word	0xffffffff
	.align		4
        /*0008*/ 	.word	0x00000000
	.align		4
        /*000c*/ 	.word	0xfffffffe
	.align		4
        /*0010*/ 	.word	0x00000000
	.align		4
        /*0014*/ 	.word	0xfffffffd
	.align		4
        /*0018*/ 	.word	0x00000000
	.align		4
        /*001c*/ 	.word	0xfffffffc


//--------------------- .text._Z13matmul_kernelPKfS0_Pfiii --------------------------
	.section	.text._Z13matmul_kernelPKfS0_Pfiii,"ax",@progbits
	.align	128
        .global         _Z13matmul_kernelPKfS0_Pfiii
        .type           _Z13matmul_kernelPKfS0_Pfiii,@function
        .size           _Z13matmul_kernelPKfS0_Pfiii,(.L_x_5 - _Z13matmul_kernelPKfS0_Pfiii)
        .other          _Z13matmul_kernelPKfS0_Pfiii,@"STO_CUDA_ENTRY STV_DEFAULT"
_Z13matmul_kernelPKfS0_Pfiii:
.text._Z13matmul_kernelPKfS0_Pfiii:
[----:B------:R-:W-:Y:S01]  /*0000*/  LDC R1, c[0x0][0x37c] ;  /* 0x0000df00ff017b82 */ /* 0x000fe20000000800 */
[----:B------:R-:W0:Y:S07]  /*0010*/  S2R R5, SR_TID.X ;  /* 0x0000000000057919 */ /* 0x000e2e0000002100 */
[----:B------:R-:W1:Y:S01]  /*0020*/  LDC R19, c[0x0][0x364] ;  /* 0x0000d900ff137b82 */ /* 0x000e620000000800 */
[----:B------:R-:W1:Y:S07]  /*0030*/  S2R R4, SR_TID.Y ;  /* 0x0000000000047919 */ /* 0x000e6e0000002200 */
[----:B------:R-:W0:Y:S08]  /*0040*/  S2UR UR5, SR_CTAID.X ;  /* 0x00000000000579c3 */ /* 0x000e300000002500 */
[----:B------:R-:W0:Y:S08]  /*0050*/  LDC R0, c[0x0][0x360] ;  /* 0x0000d800ff007b82 */ /* 0x000e300000000800 */
[----:B------:R-:W1:Y:S08]  /*0060*/  S2UR UR4, SR_CTAID.Y ;  /* 0x00000000000479c3 */ /* 0x000e700000002600 */
[----:B------:R-:W2:Y:S01]  /*0070*/  LDC.64 R2, c[0x0][0x398] ;  /* 0x0000e600ff027b82 */ /* 0x000ea20000000a00 */
[----:B0-----:R-:W-:-:S02]  /*0080*/  IMAD R0, R0, UR5, R5 ;  /* 0x0000000500007c24 */ /* 0x001fc4000f8e0205 */
[----:B-1----:R-:W-:-:S03]  /*0090*/  IMAD R19, R19, UR4, R4 ;  /* 0x0000000413137c24 */ /* 0x002fc6000f8e0204 */
[----:B--2---:R-:W-:-:S04]  /*00a0*/  ISETP.GE.AND P0, PT, R0, R3, PT ;  /* 0x000000030000720c */ /* 0x004fc80003f06270 */
[----:B------:R-:W-:-:S13]  /*00b0*/  ISETP.GE.OR P0, PT, R19, R2, P0 ;  /* 0x000000021300720c */ /* 0x000fda0000706670 */
[----:B------:R-:W-:Y:S05]  /*00c0*/  @P0 EXIT ;  /* 0x000000000000094d */ /* 0x000fea0003800000 */
[----:B------:R-:W0:Y:S01]  /*00d0*/  LDC R2, c[0x0][0x3a0] ;  /* 0x0000e800ff027b82 */ /* 0x000e220000000800 */
[----:B------:R-:W1:Y:S01]  /*00e0*/  LDCU.64 UR4, c[0x0][0x358] ;  /* 0x00006b00ff0477ac */ /* 0x000e620008000a00 */
[----:B------:R-:W-:Y:S01]  /*00f0*/  HFMA2 R24, -RZ, RZ, 0, 0 ;  /* 0x00000000ff187431 */ /* 0x000fe200000001ff */
[----:B0-----:R-:W-:-:S13]  /*0100*/  ISETP.GE.AND P0, PT, R2, 0x1, PT ;  /* 0x000000010200780c */ /* 0x001fda0003f06270 */
[----:B-1----:R-:W-:Y:S05]  /*0110*/  @!P0 BRA `(.L_x_0) ;  /* 0x0000000400e08947 */ /* 0x002fea0003800000 */
[C---:B------:R-:W-:Y:S01]  /*0120*/  ISETP.GE.U32.AND P1, PT, R2.reuse, 0x8, PT ;  /* 0x000000080200780c */ /* 0x040fe20003f26070 */
[----:B------:R-:W-:Y:S01]  /*0130*/  IMAD R20, R19, R2, RZ ;  /* 0x0000000213147224 */ /* 0x000fe200078e02ff */
[----:B------:R-:W-:Y:S02]  /*0140*/  LOP3.LUT R27, R2, 0x7, RZ, 0xc0, !PT ;  /* 0x00000007021b7812 */ /* 0x000fe400078ec0ff */
[----:B------:R-:W-:Y:S02]  /*0150*/  MOV R24, RZ ;  /* 0x000000ff00187202 */ /* 0x000fe40000000f00 */
[----:B------:R-:W-:Y:S02]  /*0160*/  ISETP.NE.AND P0, PT, R27, RZ, PT ;  /* 0x000000ff1b00720c */ /* 0x000fe40003f05270 */
[----:B------:R-:W-:-:S05]  /*0170*/  MOV R21, RZ ;  /* 0x000000ff00157202 */ /* 0x000fca0000000f00 */
[----:B------:R-:W-:Y:S06]  /*0180*/  @!P1 BRA `(.L_x_1) ;  /* 0x0000000000c49947 */ /* 0x000fec0003800000 */
[----:B------:R-:W0:Y:S01]  /*0190*/  LDC.64 R4, c[0x0][0x380] ;  /* 0x0000e000ff047b82 */ /* 0x000e220000000a00 */
[----:B------:R-:W-:Y:S02]  /*01a0*/  LOP3.LUT R21, R2, 0x7ffffff8, RZ, 0xc0, !PT ;  /* 0x7ffffff802157812 */ /* 0x000fe400078ec0ff */
[----:B------:R-:W-:Y:S02]  /*01b0*/  MOV R24, RZ ;  /* 0x000000ff00187202 */ /* 0x000fe40000000f00 */
[----:B------:R-:W-:Y:S02]  /*01c0*/  MOV R18, R0 ;  /* 0x0000000000127202 */ /* 0x000fe40000000f00 */
[----:B------:R-:W-:Y:S01]  /*01d0*/  IADD3 R22, PT, PT, -R21, RZ, RZ ;  /* 0x000000ff15167210 */ /* 0x000fe20007ffe1ff */
[----:B0-----:R-:W-:-:S03]  /*01e0*/  IMAD.WIDE.U32 R4, R20, 0x4, R4 ;  /* 0x0000000414047825 */ /* 0x001fc600078e0004 */
[----:B------:R-:W-:-:S04]  /*01f0*/  IADD3 R6, P1, PT, R4, 0x10, RZ ;  /* 0x0000001004067810 */ /* 0x000fc80007f3e0ff */
[----:B------:R-:W-:-:S09]  /*0200*/  IADD3.X R7, PT, PT, RZ, R5, RZ, P1, !PT ;  /* 0x00000005ff077210 */ /* 0x000fd20000ffe4ff */
.L_x_2:
[----:B------:R-:W0:Y:S01]  /*0210*/  LDC.64 R16, c[0x0][0x388] ;  /* 0x0000e200ff107b82 */ /* 0x000e220000000a00 */
[----:B------:R-:W-:Y:S02]  /*0220*/  MOV R4, R6 ;  /* 0x0000000600047202 */ /* 0x000fe40000000f00 */
[----:B------:R-:W-:-:S05]  /*0230*/  MOV R5, R7 ;  /* 0x0000000700057202 */ /* 0x000fca0000000f00 */
[----:B------:R-:W2:Y:S04]  /*0240*/  LDG.E.CONSTANT R25, desc[UR4][R4.64+-0x10] ;  /* 0xfffff00404197981 */ /* 0x000ea8000c1e9900 */
[----:B------:R-:W3:Y:S04]  /*0250*/  LDG.E.CONSTANT R23, desc[UR4][R4.64+-0xc] ;  /* 0xfffff40404177981 */ /* 0x000ee8000c1e9900 */
[----:B------:R-:W4:Y:S04]  /*0260*/  LDG.E.CONSTANT R29, desc[UR4][R4.64+-0x8] ;  /* 0xfffff804041d7981 */ /* 0x000f28000c1e9900 */
[----:B------:R-:W5:Y:S01]  /*0270*/  LDG.E.CONSTANT R28, desc[UR4][R4.64+-0x4] ;  /* 0xfffffc04041c7981 */ /* 0x000f62000c1e9900 */
[----:B0-----:R-:W-:-:S05]  /*0280*/  IMAD.WIDE R16, R18, 0x4, R16 ;  /* 0x0000000412107825 */ /* 0x001fca00078e0210 */
[----:B------:R0:W2:Y:S01]  /*0290*/  LDG.E.CONSTANT R26, desc[UR4][R16.64] ;  /* 0x00000004101a7981 */ /* 0x0000a2000c1e9900 */
[----:B------:R-:W-:-:S04]  /*02a0*/  IMAD.WIDE R14, R3, 0x4, R16 ;  /* 0x00000004030e7825 */ /* 0x000fc800078e0210 */
[C---:B------:R-:W-:Y:S02]  /*02b0*/  IMAD.WIDE R6, R3.reuse, 0x4, R14 ;  /* 0x0000000403067825 */ /* 0x040fe400078e020e */
[----:B------:R-:W3:Y:S02]  /*02c0*/  LDG.E.CONSTANT R14, desc[UR4][R14.64] ;  /* 0x000000040e0e7981 */ /* 0x000ee4000c1e9900 */
[C---:B------:R-:W-:Y:S02]  /*02d0*/  IMAD.WIDE R10, R3.reuse, 0x4, R6 ;  /* 0x00000004030a7825 */ /* 0x040fe400078e0206 */
[----:B------:R-:W4:Y:S02]  /*02e0*/  LDG.E.CONSTANT R6, desc[UR4][R6.64] ;  /* 0x0000000406067981 */ /* 0x000f24000c1e9900 */
[C---:B------:R-:W-:Y:S02]  /*02f0*/  IMAD.WIDE R8, R3.reuse, 0x4, R10 ;  /* 0x0000000403087825 */ /* 0x040fe400078e020a */
[----:B------:R-:W5:Y:S02]  /*0300*/  LDG.E.CONSTANT R10, desc[UR4][R10.64] ;  /* 0x000000040a0a7981 */ /* 0x000f64000c1e9900 */
[----:B------:R-:W-:-:S02]  /*0310*/  IMAD.WIDE R12, R3, 0x4, R8 ;  /* 0x00000004030c7825 */ /* 0x000fc400078e0208 */
[----:B------:R-:W5:Y:S04]  /*0320*/  LDG.E.CONSTANT R7, desc[UR4][R4.64] ;  /* 0x0000000404077981 */ /* 0x000f68000c1e9900 */
[----:B------:R-:W5:Y:S01]  /*0330*/  LDG.E.CONSTANT R8, desc[UR4][R8.64] ;  /* 0x0000000408087981 */ /* 0x000f62000c1e9900 */
[----:B0-----:R-:W-:-:S03]  /*0340*/  IMAD.WIDE R16, R3, 0x4, R12 ;  /* 0x0000000403107825 */ /* 0x001fc600078e020c */
[----:B------:R-:W5:Y:S04]  /*0350*/  LDG.E.CONSTANT R12, desc[UR4][R12.64] ;  /* 0x000000040c0c7981 */ /* 0x000f68000c1e9900 */
[----:B------:R-:W5:Y:S04]  /*0360*/  LDG.E.CONSTANT R15, desc[UR4][R16.64] ;  /* 0x00000004100f7981 */ /* 0x000f68000c1e9900 */
[----:B------:R-:W5:Y:S04]  /*0370*/  LDG.E.CONSTANT R9, desc[UR4][R4.64+0x4] ;  /* 0x0000040404097981 */ /* 0x000f68000c1e9900 */
[----:B------:R-:W5:Y:S01]  /*0380*/  LDG.E.CONSTANT R11, desc[UR4][R4.64+0xc] ;  /* 0x00000c04040b7981 */ /* 0x000f62000c1e9900 */
[----:B--2---:R-:W-:Y:S01]  /*0390*/  FFMA R26, R25, R26, R24 ;  /* 0x0000001a191a7223 */ /* 0x004fe20000000018 */
[----:B------:R-:W-:-:S02]  /*03a0*/  IMAD.WIDE R24, R3, 0x4, R16 ;  /* 0x0000000403187825 */ /* 0x000fc400078e0210 */
[----:B------:R-:W2:Y:S04]  /*03b0*/  LDG.E.CONSTANT R16, desc[UR4][R4.64+0x8] ;  /* 0x0000080404107981 */ /* 0x000ea8000c1e9900 */
[----:B------:R-:W2:Y:S01]  /*03c0*/  LDG.E.CONSTANT R24, desc[UR4][R24.64] ;  /* 0x0000000418187981 */ /* 0x000ea2000c1e9900 */
[----:B---3--:R-:W-:Y:S01]  /*03d0*/  FFMA R14, R23, R14, R26 ;  /* 0x0000000e170e7223 */ /* 0x008fe2000000001a */
[----:B------:R-:W-:-:S03]  /*03e0*/  IADD3 R22, PT, PT, R22, 0x8, RZ ;  /* 0x0000000816167810 */ /* 0x000fc60007ffe0ff */
[----:B----4-:R-:W-:Y:S01]  /*03f0*/  FFMA R29, R29, R6, R14 ;  /* 0x000000061d1d7223 */ /* 0x010fe2000000000e */
[----:B------:R-:W-:-:S03]  /*0400*/  ISETP.NE.AND P1, PT, R22, RZ, PT ;  /* 0x000000ff1600720c */ /* 0x000fc60003f25270 */
[----:B-----5:R-:W-:Y:S01]  /*0410*/  FFMA R10, R28, R10, R29 ;  /* 0x0000000a1c0a7223 */ /* 0x020fe2000000001d */
[----:B------:R-:W-:-:S03]  /*0420*/  IADD3 R6, P2, PT, R4, 0x20, RZ ;  /* 0x0000002004067810 */ /* 0x000fc60007f5e0ff */
[----:B------:R-:W-:Y:S01]  /*0430*/  FFMA R8, R7, R8, R10 ;  /* 0x0000000807087223 */ /* 0x000fe2000000000a */
[----:B------:R-:W-:Y:S02]  /*0440*/  IADD3.X R7, PT, PT, RZ, R5, RZ, P2, !PT ;  /* 0x00000005ff077210 */ /* 0x000fe400017fe4ff */
[----:B------:R-:W-:Y:S01]  /*0450*/  LEA R18, R3, R18, 0x3 ;  /* 0x0000001203127211 */ /* 0x000fe200078e18ff */
[----:B------:R-:W-:-:S04]  /*0460*/  FFMA R9, R9, R12, R8 ;  /* 0x0000000c09097223 */ /* 0x000fc80000000008 */
[----:B--2---:R-:W-:-:S04]  /*0470*/  FFMA R16, R16, R15, R9 ;  /* 0x0000000f10107223 */ /* 0x004fc80000000009 */
[----:B------:R-:W-:Y:S01]  /*0480*/  FFMA R24, R11, R24, R16 ;  /* 0x000000180b187223 */ /* 0x000fe20000000010 */
[----:B------:R-:W-:Y:S06]  /*0490*/  @P1 BRA `(.L_x_2) ;  /* 0xfffffffc005c1947 */ /* 0x000fec000383ffff */
.L_x_1:
[----:B------:R-:W-:Y:S05]  /*04a0*/  @!P0 BRA `(.L_x_0) ;  /* 0x0000000000fc8947 */ /* 0x000fea0003800000 */
[----:B------:R-:W-:Y:S02]  /*04b0*/  ISETP.GE.U32.AND P1, PT, R27, 0x4, PT ;  /* 0x000000041b00780c */ /* 0x000fe40003f26070 */
[----:B------:R-:W-:-:S04]  /*04c0*/  LOP3.LUT R16, R2, 0x3, RZ, 0xc0, !PT ;  /* 0x0000000302107812 */ /* 0x000fc800078ec0ff */
[----:B------:R-:W-:-:S07]  /*04d0*/  ISETP.NE.AND P0, PT, R16, RZ, PT ;  /* 0x000000ff1000720c */ /* 0x000fce0003f05270 */
[----:B------:R-:W-:Y:S06]  /*04e0*/  @!P1 BRA `(.L_x_3) ;  /* 0x00000000006c9947 */ /* 0x000fec0003800000 */
[----:B------:R-:W0:Y:S01]  /*04f0*/  LDC.64 R6, c[0x0][0x388] ;  /* 0x0000e200ff067b82 */ /* 0x000e220000000a00 */
[----:B------:R-:W1:Y:S01]  /*0500*/  LDCU.64 UR6, c[0x0][0x380] ;  /* 0x00007000ff0677ac */ /* 0x000e620008000a00 */
[----:B------:R-:W-:Y:S01]  /*0510*/  IMAD R9, R21, R3, R0 ;  /* 0x0000000315097224 */ /* 0x000fe200078e0200 */
[CC--:B------:R-:W-:Y:S02]  /*0520*/  IADD3 R5, PT, PT, R20.reuse, R21.reuse, RZ ;  /* 0x0000001514057210 */ /* 0x0c0fe40007ffe0ff */
[----:B------:R-:W-:-:S03]  /*0530*/  IADD3 R10, P1, PT, R20, R21, RZ ;  /* 0x00000015140a7210 */ /* 0x000fc60007f3e0ff */
[----:B------:R-:W2:Y:S01]  /*0540*/  LDC.64 R14, c[0x0][0x380] ;  /* 0x0000e000ff0e7b82 */ /* 0x000ea20000000a00 */
[----:B0-----:R-:W-:-:S04]  /*0550*/  IMAD.WIDE R6, R9, 0x4, R6 ;  /* 0x0000000409067825 */ /* 0x001fc800078e0206 */
[----:B------:R-:W-:Y:S02]  /*0560*/  IMAD.WIDE R8, R3, 0x4, R6 ;  /* 0x0000000403087825 */ /* 0x000fe400078e0206 */
[----:B------:R-:W3:Y:S02]  /*0570*/  LDG.E.CONSTANT R6, desc[UR4][R6.64] ;  /* 0x0000000406067981 */ /* 0x000ee4000c1e9900 */
[----:B--2---:R-:W-:Y:S01]  /*0580*/  IMAD.WIDE.U32 R14, R5, 0x4, R14 ;  /* 0x00000004050e7825 */ /* 0x004fe200078e000e */
[----:B------:R-:W-:Y:S02]  /*0590*/  IADD3.X R5, PT, PT, RZ, RZ, RZ, P1, !PT ;  /* 0x000000ffff057210 */ /* 0x000fe40000ffe4ff */
[----:B-1----:R-:W-:-:S03]  /*05a0*/  LEA R4, P1, R10, UR6, 0x2 ;  /* 0x000000060a047c11 */ /* 0x002fc6000f8210ff */
[----:B------:R-:W3:Y:S01]  /*05b0*/  LDG.E.CONSTANT R15, desc[UR4][R14.64] ;  /* 0x000000040e0f7981 */ /* 0x000ee2000c1e9900 */
[----:B------:R-:W-:Y:S01]  /*05c0*/  LEA.HI.X R5, R10, UR7, R5, 0x2, P1 ;  /* 0x000000070a057c11 */ /* 0x000fe200088f1405 */
[C---:B------:R-:W-:Y:S02]  /*05d0*/  IMAD.WIDE R10, R3.reuse, 0x4, R8 ;  /* 0x00000004030a7825 */ /* 0x040fe400078e0208 */
[----:B------:R-:W2:Y:S04]  /*05e0*/  LDG.E.CONSTANT R8, desc[UR4][R8.64] ;  /* 0x0000000408087981 */ /* 0x000ea8000c1e9900 */
[----:B------:R-:W2:Y:S01]  /*05f0*/  LDG.E.CONSTANT R17, desc[UR4][R4.64+0x4] ;  /* 0x0000040404117981 */ /* 0x000ea2000c1e9900 */
[----:B------:R-:W-:-:S03]  /*0600*/  IMAD.WIDE R12, R3, 0x4, R10 ;  /* 0x00000004030c7825 */ /* 0x000fc600078e020a */
[----:B------:R-:W4:Y:S04]  /*0610*/  LDG.E.CONSTANT R22, desc[UR4][R10.64] ;  /* 0x000000040a167981 */ /* 0x000f28000c1e9900 */
[----:B------:R-:W4:Y:S04]  /*0620*/  LDG.E.CONSTANT R18, desc[UR4][R4.64+0x8] ;  /* 0x0000080404127981 */ /* 0x000f28000c1e9900 */
[----:B------:R-:W5:Y:S04]  /*0630*/  LDG.E.CONSTANT R26, desc[UR4][R4.64+0xc] ;  /* 0x00000c04041a7981 */ /* 0x000f68000c1e9900 */
[----:B------:R-:W5:Y:S01]  /*0640*/  LDG.E.CONSTANT R12, desc[UR4][R12.64] ;  /* 0x000000040c0c7981 */ /* 0x000f62000c1e9900 */
[----:B------:R-:W-:Y:S01]  /*0650*/  IADD3 R21, PT, PT, R21, 0x4, RZ ;  /* 0x0000000415157810 */ /* 0x000fe20007ffe0ff */
[----:B---3--:R-:W-:-:S04]  /*0660*/  FFMA R24, R15, R6, R24 ;  /* 0x000000060f187223 */ /* 0x008fc80000000018 */
[----:B--2---:R-:W-:-:S04]  /*0670*/  FFMA R17, R17, R8, R24 ;  /* 0x0000000811117223 */ /* 0x004fc80000000018 */
[----:B----4-:R-:W-:-:S04]  /*0680*/  FFMA R17, R18, R22, R17 ;  /* 0x0000001612117223 */ /* 0x010fc80000000011 */
[----:B-----5:R-:W-:-:S07]  /*0690*/  FFMA R24, R26, R12, R17 ;  /* 0x0000000c1a187223 */ /* 0x020fce0000000011 */
.L_x_3:
[----:B------:R-:W-:Y:S05]  /*06a0*/  @!P0 BRA `(.L_x_0) ;  /* 0x00000000007c8947 */ /* 0x000fea0003800000 */
[----:B------:R-:W-:Y:S01]  /*06b0*/  ISETP.NE.AND P1, PT, R16, 0x1, PT ;  /* 0x000000011000780c */ /* 0x000fe20003f25270 */
[----:B------:R-:W0:Y:S01]  /*06c0*/  LDC.64 R12, c[0x0][0x380] ;  /* 0x0000e000ff0c7b82 */ /* 0x000e220000000a00 */
[----:B------:R-:W-:-:S04]  /*06d0*/  LOP3.LUT R2, R2, 0x1, RZ, 0xc0, !PT ;  /* 0x0000000102027812 */ /* 0x000fc800078ec0ff */
[----:B------:R-:W-:-:S03]  /*06e0*/  ISETP.NE.U32.AND P0, PT, R2, 0x1, PT ;  /* 0x000000010200780c */ /* 0x000fc60003f05070 */
[----:B------:R-:W1:Y:S04]  /*06f0*/  LDC.64 R10, c[0x0][0x388] ;  /* 0x0000e200ff0a7b82 */ /* 0x000e680000000a00 */
[CC--:B------:R-:W-:Y:S02]  /*0700*/  @P1 IADD3 R15, PT, PT, R20.reuse, R21.reuse, RZ ;  /* 0x00000015140f1210 */ /* 0x0c0fe40007ffe0ff */
[----:B------:R-:W-:Y:S02]  /*0710*/  @P1 IADD3 R2, P2, PT, R20, R21, RZ ;  /* 0x0000001514021210 */ /* 0x000fe40007f5e0ff */
[----:B------:R-:W2:Y:S02]  /*0720*/  @P1 LDC.64 R4, c[0x0][0x380] ;  /* 0x0000e000ff041b82 */ /* 0x000ea40000000a00 */
[----:B------:R-:W-:-:S06]  /*0730*/  @P1 IADD3.X R14, PT, PT, RZ, RZ, RZ, P2, !PT ;  /* 0x000000ffff0e1210 */ /* 0x000fcc00017fe4ff */
[----:B------:R-:W3:Y:S01]  /*0740*/  LDC.64 R6, c[0x0][0x380] ;  /* 0x0000e000ff067b82 */ /* 0x000ee20000000a00 */
[----:B0-----:R-:W-:-:S04]  /*0750*/  @P1 IMAD.WIDE.U32 R12, R15, 0x4, R12 ;  /* 0x000000040f0c1825 */ /* 0x001fc800078e000c */
[C---:B------:R-:W-:Y:S01]  /*0760*/  @P1 IMAD R15, R21.reuse, R3, R0 ;  /* 0x00000003150f1224 */ /* 0x040fe200078e0200 */
[----:B------:R-:W-:Y:S01]  /*0770*/  @P1 IADD3 R21, PT, PT, R21, 0x2, RZ ;  /* 0x0000000215151810 */ /* 0x000fe20007ffe0ff */
[----:B------:R-:W4:Y:S01]  /*0780*/  @P1 LDG.E.CONSTANT R13, desc[UR4][R12.64] ;  /* 0x000000040c0d1981 */ /* 0x000f22000c1e9900 */
[----:B------:R-:W0:Y:S01]  /*0790*/  LDC.64 R8, c[0x0][0x388] ;  /* 0x0000e200ff087b82 */ /* 0x000e220000000a00 */
[----:B-1----:R-:W-:Y:S01]  /*07a0*/  @P1 IMAD.WIDE R10, R15, 0x4, R10 ;  /* 0x000000040f0a1825 */ /* 0x002fe200078e020a */
[----:B------:R-:W-:Y:S02]  /*07b0*/  @!P0 IADD3 R17, PT, PT, R20, R21, RZ ;  /* 0x0000001514118210 */ /* 0x000fe40007ffe0ff */
[----:B--2---:R-:W-:Y:S01]  /*07c0*/  @P1 LEA R4, P2, R2, R4, 0x2 ;  /* 0x0000000402041211 */ /* 0x004fe200078410ff */
[----:B------:R-:W-:-:S03]  /*07d0*/  @!P0 IMAD R21, R21, R3, R0 ;  /* 0x0000000315158224 */ /* 0x000fc600078e0200 */
[----:B------:R-:W-:Y:S01]  /*07e0*/  @P1 LEA.HI.X R5, R2, R5, R14, 0x2, P2 ;  /* 0x0000000502051211 */ /* 0x000fe200010f140e */
[----:B------:R-:W-:Y:S01]  /*07f0*/  @P1 IMAD.WIDE R14, R3, 0x4, R10 ;  /* 0x00000004030e1825 */ /* 0x000fe200078e020a */
[----:B------:R-:W4:Y:S03]  /*0800*/  @P1 LDG.E.CONSTANT R2, desc[UR4][R10.64] ;  /* 0x000000040a021981 */ /* 0x000f26000c1e9900 */
[----:B---3--:R-:W-:Y:S01]  /*0810*/  @!P0 IMAD.WIDE.U32 R6, R17, 0x4, R6 ;  /* 0x0000000411068825 */ /* 0x008fe200078e0006 */
[----:B------:R-:W2:Y:S04]  /*0820*/  @P1 LDG.E.CONSTANT R5, desc[UR4][R4.64+0x4] ;  /* 0x0000040404051981 */ /* 0x000ea8000c1e9900 */
[----:B------:R-:W2:Y:S01]  /*0830*/  @P1 LDG.E.CONSTANT R14, desc[UR4][R14.64] ;  /* 0x000000040e0e1981 */ /* 0x000ea2000c1e9900 */
[----:B0-----:R-:W-:-:S03]  /*0840*/  @!P0 IMAD.WIDE R8, R21, 0x4, R8 ;  /* 0x0000000415088825 */ /* 0x001fc600078e0208 */
[----:B------:R-:W3:Y:S04]  /*0850*/  @!P0 LDG.E.CONSTANT R7, desc[UR4][R6.64] ;  /* 0x0000000406078981 */ /* 0x000ee8000c1e9900 */
[----:B------:R-:W3:Y:S01]  /*0860*/  @!P0 LDG.E.CONSTANT R8, desc[UR4][R8.64] ;  /* 0x0000000408088981 */ /* 0x000ee2000c1e9900 */
[----:B----4-:R-:W-:-:S04]  /*0870*/  @P1 FFMA R2, R13, R2, R24 ;  /* 0x000000020d021223 */ /* 0x010fc80000000018 */
[----:B--2---:R-:W-:-:S04]  /*0880*/  @P1 FFMA R24, R5, R14, R2 ;  /* 0x0000000e05181223 */ /* 0x004fc80000000002 */
[----:B---3--:R-:W-:-:S07]  /*0890*/  @!P0 FFMA R24, R7, R8, R24 ;  /* 0x0000000807188223 */ /* 0x008fce0000000018 */
.L_x_0:
[----:B------:R-:W0:Y:S01]  /*08a0*/  LDC.64 R4, c[0x0][0x390] ;  /* 0x0000e400ff047b82 */ /* 0x000e220000000a00 */
[----:B------:R-:W-:-:S04]  /*08b0*/  IMAD R3, R19, R3, R0 ;  /* 0x0000000313037224 */ /* 0x000fc800078e0200 */
[----:B0-----:R-:W-:-:S05]  /*08c0*/  IMAD.WIDE R2, R3, 0x4, R4 ;  /* 0x0000000403027825 */ /* 0x001fca00078e0204 */
[----:B------:R-:W-:Y:S01]  /*08d0*/  STG.E desc[UR4][R2.64], R24 ;  /* 0x0000001802007986 */ /* 0x000fe2000c101904 */
[----:B------:R-:W-:Y:S05]  /*08e0*/  EXIT ;  /* 0x000000000000794d */ /* 0x000fea0003800000 */
.L_x_4:
[----:B------:R-:W-:-:S00]  /*08f0*/  BRA `(.L_x_4) ;  /* 0xfffffffc00fc7947 */ /* 0x000fc0000383ffff */
[----:B------:R-:W-:-:S00]  /*0900*/  NOP ;  /* 0x0000000000007918 */ /* 0x000fc00000000000 */
[----:B------:R-:W-:-:S00]  /*0910*/  NOP ;  /* 0x0000000000007918 */ /* 0x000fc00000000000 */
[----:B------:R-:W-:-:S00]  /*0920*/  NOP ;  /* 0x0000000000007918 */ /* 0x000fc00000000000 */
[----:B------:R-:W-:-:S00]  /*0930*/  NOP ;  /* 0x0000000000007918 */ /* 0x000fc00000000000 */
[----:B------:R-:W-:-:S00]  /*0940*/  NOP ;  /* 0x0000000000007918 */ /* 0x000fc00000000000 */
[----:B------:R-:W-:-:S00]  /*0950*/  NOP ;  /* 0x0000000000007918 */ /* 0x000fc00000000000 */
[----:B------:R-:W-:-:S00]  /*0960*/  NOP ;  /* 0x0000000000007918 */ /* 0x000fc00000000000 */
[----:B------:R-:W-:-:S00]  /*0970*/  NOP ;  /* 0x0000000000007918 */ /* 0x000fc00000000000 */
.L_x_5:


//--------------------- .nv.shared.reserved.0     --------------------------
	.section	.nv.shared.reserved.0,"aw",@nobits
	.weak		__nv_reservedSMEM_offset_0_alias
	.size		__nv_reservedSMEM_offset_0_alias, 0, 64
	.other		__nv_reservedSMEM_offset_0_alias,@"STO_CUDA_RESERVED_SHARED STV_DEFAULT"
__nv_reservedSMEM_offset_0_alias:
	.zero		0
	.zero		64


//--------------------- .nv.constant0._Z13matmul_kernelPKfS0_Pfiii --------------------------
	.section	.nv.constant0._Z13matmul_kernelPKfS0_Pfiii,"a",@progbits
	.sectionflags	@""
	.align	4
.nv.constant0._Z13matmul_kernelPKfS0_Pfiii:
	.zero		932


//--------------------- SYMBOLS --------------------------

	.type		.nv.reservedSmem.offset0,@object
	.size		.nv.reservedSmem.offset0,0x4
